//
// Generated by NVIDIA NVVM Compiler
//
// Compiler Build ID: CL-36424714
// Cuda compilation tools, release 13.0, V13.0.88
// Based on NVVM 20.0.0
//

.version 9.0
.target sm_100
.address_size 64

	// .globl	_Z7matMultPfS_S_

.visible .entry _Z7matMultPfS_S_(
	.param .u64 .ptr .align 1 _Z7matMultPfS_S__param_0,
	.param .u64 .ptr .align 1 _Z7matMultPfS_S__param_1,
	.param .u64 .ptr .align 1 _Z7matMultPfS_S__param_2
)
{
	.reg .pred 	%p<2>;
	.reg .b32 	%r<32>;
	.reg .b32 	%f<52>;
	.reg .b64 	%rd<41>;

	ld.param.u64 	%rd4, [_Z7matMultPfS_S__param_0];
	ld.param.u64 	%rd5, [_Z7matMultPfS_S__param_1];
	ld.param.u64 	%rd3, [_Z7matMultPfS_S__param_2];
	cvta.to.global.u64 	%rd1, %rd5;
	cvta.to.global.u64 	%rd2, %rd4;
	mov.u32 	%r6, %ctaid.x;
	mov.u32 	%r7, %ctaid.y;
	mov.u32 	%r8, %tid.x;
	mov.u32 	%r9, %tid.y;
	shl.b32 	%r10, %r7, 16;
	shl.b32 	%r11, %r9, 11;
	add.s32 	%r1, %r10, %r11;
	shl.b32 	%r12, %r6, 5;
	add.s32 	%r2, %r12, %r8;
	mov.f32 	%f51, 0f00000000;
	mov.b32 	%r31, 0;
$L__BB0_1:
	add.s32 	%r13, %r1, %r31;
	mul.wide.u32 	%rd6, %r13, 4;
	add.s64 	%rd7, %rd2, %rd6;
	ld.global.f32 	%f4, [%rd7];
	shl.b32 	%r14, %r31, 11;
	add.s32 	%r15, %r2, %r14;
	mul.wide.u32 	%rd8, %r15, 4;
	add.s64 	%rd9, %rd1, %rd8;
	ld.global.f32 	%f5, [%rd9];
	fma.rn.f32 	%f6, %f4, %f5, %f51;
	ld.global.f32 	%f7, [%rd7+4];
	ld.global.f32 	%f8, [%rd9+8192];
	fma.rn.f32 	%f9, %f7, %f8, %f6;
	ld.global.f32 	%f10, [%rd7+8];
	add.s32 	%r16, %r15, 4096;
	mul.wide.u32 	%rd10, %r16, 4;
	add.s64 	%rd11, %rd1, %rd10;
	ld.global.f32 	%f11, [%rd11];
	fma.rn.f32 	%f12, %f10, %f11, %f9;
	ld.global.f32 	%f13, [%rd7+12];
	add.s32 	%r17, %r15, 6144;
	mul.wide.u32 	%rd12, %r17, 4;
	add.s64 	%rd13, %rd1, %rd12;
	ld.global.f32 	%f14, [%rd13];
	fma.rn.f32 	%f15, %f13, %f14, %f12;
	ld.global.f32 	%f16, [%rd7+16];
	add.s32 	%r18, %r15, 8192;
	mul.wide.u32 	%rd14, %r18, 4;
	add.s64 	%rd15, %rd1, %rd14;
	ld.global.f32 	%f17, [%rd15];
	fma.rn.f32 	%f18, %f16, %f17, %f15;
	ld.global.f32 	%f19, [%rd7+20];
	add.s32 	%r19, %r15, 10240;
	mul.wide.u32 	%rd16, %r19, 4;
	add.s64 	%rd17, %rd1, %rd16;
	ld.global.f32 	%f20, [%rd17];
	fma.rn.f32 	%f21, %f19, %f20, %f18;
	ld.global.f32 	%f22, [%rd7+24];
	add.s32 	%r20, %r15, 12288;
	mul.wide.u32 	%rd18, %r20, 4;
	add.s64 	%rd19, %rd1, %rd18;
	ld.global.f32 	%f23, [%rd19];
	fma.rn.f32 	%f24, %f22, %f23, %f21;
	ld.global.f32 	%f25, [%rd7+28];
	add.s32 	%r21, %r15, 14336;
	mul.wide.u32 	%rd20, %r21, 4;
	add.s64 	%rd21, %rd1, %rd20;
	ld.global.f32 	%f26, [%rd21];
	fma.rn.f32 	%f27, %f25, %f26, %f24;
	ld.global.f32 	%f28, [%rd7+32];
	add.s32 	%r22, %r15, 16384;
	mul.wide.u32 	%rd22, %r22, 4;
	add.s64 	%rd23, %rd1, %rd22;
	ld.global.f32 	%f29, [%rd23];
	fma.rn.f32 	%f30, %f28, %f29, %f27;
	ld.global.f32 	%f31, [%rd7+36];
	add.s32 	%r23, %r15, 18432;
	mul.wide.u32 	%rd24, %r23, 4;
	add.s64 	%rd25, %rd1, %rd24;
	ld.global.f32 	%f32, [%rd25];
	fma.rn.f32 	%f33, %f31, %f32, %f30;
	ld.global.f32 	%f34, [%rd7+40];
	add.s32 	%r24, %r15, 20480;
	mul.wide.u32 	%rd26, %r24, 4;
	add.s64 	%rd27, %rd1, %rd26;
	ld.global.f32 	%f35, [%rd27];
	fma.rn.f32 	%f36, %f34, %f35, %f33;
	ld.global.f32 	%f37, [%rd7+44];
	add.s32 	%r25, %r15, 22528;
	mul.wide.u32 	%rd28, %r25, 4;
	add.s64 	%rd29, %rd1, %rd28;
	ld.global.f32 	%f38, [%rd29];
	fma.rn.f32 	%f39, %f37, %f38, %f36;
	ld.global.f32 	%f40, [%rd7+48];
	add.s32 	%r26, %r15, 24576;
	mul.wide.u32 	%rd30, %r26, 4;
	add.s64 	%rd31, %rd1, %rd30;
	ld.global.f32 	%f41, [%rd31];
	fma.rn.f32 	%f42, %f40, %f41, %f39;
	ld.global.f32 	%f43, [%rd7+52];
	add.s32 	%r27, %r15, 26624;
	mul.wide.u32 	%rd32, %r27, 4;
	add.s64 	%rd33, %rd1, %rd32;
	ld.global.f32 	%f44, [%rd33];
	fma.rn.f32 	%f45, %f43, %f44, %f42;
	ld.global.f32 	%f46, [%rd7+56];
	add.s32 	%r28, %r15, 28672;
	mul.wide.u32 	%rd34, %r28, 4;
	add.s64 	%rd35, %rd1, %rd34;
	ld.global.f32 	%f47, [%rd35];
	fma.rn.f32 	%f48, %f46, %f47, %f45;
	ld.global.f32 	%f49, [%rd7+60];
	add.s32 	%r29, %r15, 30720;
	mul.wide.u32 	%rd36, %r29, 4;
	add.s64 	%rd37, %rd1, %rd36;
	ld.global.f32 	%f50, [%rd37];
	fma.rn.f32 	%f51, %f49, %f50, %f48;
	add.s32 	%r31, %r31, 16;
	setp.ne.s32 	%p1, %r31, 2048;
	@%p1 bra 	$L__BB0_1;
	cvta.to.global.u64 	%rd38, %rd3;
	add.s32 	%r30, %r1, %r2;
	mul.wide.u32 	%rd39, %r30, 4;
	add.s64 	%rd40, %rd38, %rd39;
	st.global.f32 	[%rd40], %f51;
	ret;

}


// ===== COMPILED SASS (sm_100) =====

	.target	sm_100

	.elftype	@"ET_EXEC"


//--------------------- .note.nv.tkinfo           --------------------------
	.section	.note.nv.tkinfo,"",@"SHT_NOTE"
	.sectionflags	@"SHF_NOTE_NV_TKINFO"
	.tkinfo
        /*0018*/ 	.word	0x00000002
        /*0030*/ 	.string	""
        /*0030*/ 	.string	"ptxas"
        /*0030*/ 	.string	"Cuda compilation tools, release 13.0, V13.0.88"
        /*0030*/ 	.string	"Build cuda_13.0.r13.0/compiler.36424714_0"
        /*0030*/ 	.string	"-arch sm_100 -m 64 "



//--------------------- .note.nv.cuinfo           --------------------------
	.section	.note.nv.cuinfo,"",@"SHT_NOTE"
	.sectionflags	@"SHF_NOTE_NV_CUINFO"
        /*0018*/ 	.short	0x0002
        /*001a*/ 	.short	0x0064
        /*001c*/ 	.short	0x0082
	.zero		2


//--------------------- .nv.info                  --------------------------
	.section	.nv.info,"",@"SHT_CUDA_INFO"
	.align	4


	//----- nvinfo : EIATTR_REGCOUNT
	.align		4
        /*0000*/ 	.byte	0x04, 0x2f
        /*0002*/ 	.short	(.L_1 - .L_0)
	.align		4
.L_0:
        /*0004*/ 	.word	index@(_Z7matMultPfS_S_)
        /*0008*/ 	.word	0x00000020


	//----- nvinfo : EIATTR_FRAME_SIZE
	.align		4
.L_1:
        /*000c*/ 	.byte	0x04, 0x11
        /*000e*/ 	.short	(.L_3 - .L_2)
	.align		4
.L_2:
        /*0010*/ 	.word	index@(_Z7matMultPfS_S_)
        /*0014*/ 	.word	0x00000000


	//----- nvinfo : EIATTR_MIN_STACK_SIZE
	.align		4
.L_3:
        /*0018*/ 	.byte	0x04, 0x12
        /*001a*/ 	.short	(.L_5 - .L_4)
	.align		4
.L_4:
        /*001c*/ 	.word	index@(_Z7matMultPfS_S_)
        /*0020*/ 	.word	0x00000000
.L_5:


//--------------------- .nv.compat                --------------------------
	.section	.nv.compat,"",@"SHT_CUDA_COMPAT_INFO"
	.align	4
        /*0000*/ 	.byte	0x02, 0x09, 0x00, 0x00, 0x02, 0x02, 0x01, 0x00, 0x02, 0x05, 0x05, 0x00, 0x03, 0x07, 0x01, 0x01
        /*0010*/ 	.byte	0x02, 0x03, 0x00, 0x00, 0x02, 0x06, 0x01, 0x00, 0x04, 0x0b, 0x08, 0x00, 0x09, 0x00, 0x00, 0x00
        /*0020*/ 	.byte	0x00, 0x00, 0x00, 0x00


//--------------------- .nv.info._Z7matMultPfS_S_ --------------------------
	.section	.nv.info._Z7matMultPfS_S_,"",@"SHT_CUDA_INFO"
	.sectionflags	@""
	.align	4


	//----- nvinfo : EIATTR_CUDA_API_VERSION
	.align		4
        /*0000*/ 	.byte	0x04, 0x37
        /*0002*/ 	.short	(.L_7 - .L_6)
.L_6:
        /*0004*/ 	.word	0x00000082


	//----- nvinfo : EIATTR_KPARAM_INFO
	.align		4
.L_7:
        /*0008*/ 	.byte	0x04, 0x17
        /*000a*/ 	.short	(.L_9 - .L_8)
.L_8:
        /*000c*/ 	.word	0x00000000
        /*0010*/ 	.short	0x0002
        /*0012*/ 	.short	0x0010
        /*0014*/ 	.byte	0x00, 0xf5, 0x21, 0x00


	//----- nvinfo : EIATTR_KPARAM_INFO
	.align		4
.L_9:
        /*0018*/ 	.byte	0x04, 0x17
        /*001a*/ 	.short	(.L_11 - .L_10)
.L_10:
        /*001c*/ 	.word	0x00000000
        /*0020*/ 	.short	0x0001
        /*0022*/ 	.short	0x0008
        /*0024*/ 	.byte	0x00, 0xf5, 0x21, 0x00


	//----- nvinfo : EIATTR_KPARAM_INFO
	.align		4
.L_11:
        /*0028*/ 	.byte	0x04, 0x17
        /*002a*/ 	.short	(.L_13 - .L_12)
.L_12:
        /*002c*/ 	.word	0x00000000
        /*0030*/ 	.short	0x0000
        /*0032*/ 	.short	0x0000
        /*0034*/ 	.byte	0x00, 0xf5, 0x21, 0x00


	//----- nvinfo : EIATTR_SPARSE_MMA_MASK
	.align		4
.L_13:
        /*0038*/ 	.byte	0x03, 0x50
        /*003a*/ 	.short	0x0000


	//----- nvinfo : EIATTR_MAXREG_COUNT
	.align		4
        /*003c*/ 	.byte	0x03, 0x1b
        /*003e*/ 	.short	0x00ff


	//----- nvinfo : EIATTR_MERCURY_ISA_VERSION
	.align		4
        /*0040*/ 	.byte	0x03, 0x5f
        /*0042*/ 	.short	0x0101


	//----- nvinfo : EIATTR_VRC_CTA_INIT_COUNT
	.align		4
        /*0044*/ 	.byte	0x02, 0x4a
	.zero		1
	.zero		1


	//----- nvinfo : EIATTR_EXIT_INSTR_OFFSETS
	.align		4
        /*0048*/ 	.byte	0x04, 0x1c
        /*004a*/ 	.short	(.L_15 - .L_14)


	//   ....[0]....
.L_14:
        /*004c*/ 	.word	0x00000640


	//----- nvinfo : EIATTR_CBANK_PARAM_SIZE
	.align		4
.L_15:
        /*0050*/ 	.byte	0x03, 0x19
        /*0052*/ 	.short	0x0018


	//----- nvinfo : EIATTR_PARAM_CBANK
	.align		4
        /*0054*/ 	.byte	0x04, 0x0a
        /*0056*/ 	.short	(.L_17 - .L_16)
	.align		4
.L_16:
        /*0058*/ 	.word	index@(.nv.constant0._Z7matMultPfS_S_)
        /*005c*/ 	.short	0x0380
        /*005e*/ 	.short	0x0018


	//----- nvinfo : EIATTR_SW_WAR
	.align		4
.L_17:
        /*0060*/ 	.byte	0x04, 0x36
        /*0062*/ 	.short	(.L_19 - .L_18)
.L_18:
        /*0064*/ 	.word	0x00000008
.L_19:


//--------------------- .nv.callgraph             --------------------------
	.section	.nv.callgraph,"",@"SHT_CUDA_CALLGRAPH"
	.align	4
	.sectionentsize	8
	.align		4
        /*0000*/ 	.word	0x00000000
	.align		4
        /*0004*/ 	.word	0xffffffff
	.align		4
        /*0008*/ 	.word	0x00000000
	.align		4
        /*000c*/ 	.word	0xfffffffe
	.align		4
        /*0010*/ 	.word	0x00000000
	.align		4
        /*0014*/ 	.word	0xfffffffd
	.align		4
        /*0018*/ 	.word	0x00000000
	.align		4
        /*001c*/ 	.word	0xfffffffc


//--------------------- .text._Z7matMultPfS_S_    --------------------------
	.section	.text._Z7matMultPfS_S_,"ax",@progbits
	.align	128
        .global         _Z7matMultPfS_S_
        .type           _Z7matMultPfS_S_,@function
        .size           _Z7matMultPfS_S_,(.L_x_2 - _Z7matMultPfS_S_)
        .other          _Z7matMultPfS_S_,@"STO_CUDA_ENTRY STV_DEFAULT"
_Z7matMultPfS_S_:
.text._Z7matMultPfS_S_:
[----:B------:R-:W-:Y:S01]  /*0000*/  LDC R1, c[0x0][0x37c] ;  /* 0x0000df00ff017b82 */ /* 0x000fe20000000800 */
[----:B------:R-:W0:Y:S01]  /*0010*/  S2R R0, SR_CTAID.Y ;  /* 0x0000000000007919 */ /* 0x000e220000002600 */
[----:B------:R-:W-:Y:S01]  /*0020*/  MOV R16, RZ ;  /* 0x000000ff00107202 */ /* 0x000fe20000000f00 */
[----:B------:R-:W1:Y:S01]  /*0030*/  LDCU.64 UR4, c[0x0][0x358] ;  /* 0x00006b00ff0477ac */ /* 0x000e620008000a00 */
[----:B------:R-:W0:Y:S01]  /*0040*/  S2R R5, SR_TID.Y ;  /* 0x0000000000057919 */ /* 0x000e220000002200 */
[----:B------:R-:W2:Y:S01]  /*0050*/  S2R R14, SR_CTAID.X ;  /* 0x00000000000e7919 */ /* 0x000ea20000002500 */
[----:B------:R-:W2:Y:S01]  /*0060*/  S2R R3, SR_TID.X ;  /* 0x0000000000037919 */ /* 0x000ea20000002100 */
[----:B0-----:R-:W-:Y:S01]  /*0070*/  LEA R5, R0, R5, 0x5 ;  /* 0x0000000500057211 */ /* 0x001fe200078e28ff */
[----:B------:R-:W-:-:S03]  /*0080*/  HFMA2 R0, -RZ, RZ, 0, 0 ;  /* 0x00000000ff007431 */ /* 0x000fc600000001ff */
[----:B------:R-:W-:Y:S02]  /*0090*/  SHF.L.U32 R15, R5, 0xb, RZ ;  /* 0x0000000b050f7819 */ /* 0x000fe400000006ff */
[----:B-12---:R-:W-:-:S07]  /*00a0*/  LEA R14, R14, R3, 0x5 ;  /* 0x000000030e0e7211 */ /* 0x006fce00078e28ff */
.L_x_0:
[----:B------:R-:W0:Y:S01]  /*00b0*/  LDC.64 R4, c[0x0][0x380] ;  /* 0x0000e000ff047b82 */ /* 0x000e220000000a00 */
[----:B------:R-:W-:Y:S02]  /*00c0*/  IADD3 R3, PT, PT, R15, R16, RZ ;  /* 0x000000100f037210 */ /* 0x000fe40007ffe0ff */
[----:B------:R-:W-:-:S05]  /*00d0*/  LEA R19, R16, R14, 0xb ;  /* 0x0000000e10137211 */ /* 0x000fca00078e58ff */
[----:B------:R-:W1:Y:S01]  /*00e0*/  LDC.64 R6, c[0x0][0x388] ;  /* 0x0000e200ff067b82 */ /* 0x000e620000000a00 */
[C---:B------:R-:W-:Y:S02]  /*00f0*/  IADD3 R25, PT, PT, R19.reuse, 0x1000, RZ ;  /* 0x0000100013197810 */ /* 0x040fe40007ffe0ff */
[----:B------:R-:W-:Y:S01]  /*0100*/  IADD3 R9, PT, PT, R19, 0x1800, RZ ;  /* 0x0000180013097810 */ /* 0x000fe20007ffe0ff */
[----:B0-----:R-:W-:-:S05]  /*0110*/  IMAD.WIDE.U32 R4, R3, 0x4, R4 ;  /* 0x0000000403047825 */ /* 0x001fca00078e0004 */
[----:B------:R-:W2:Y:S01]  /*0120*/  LDG.E R3, desc[UR4][R4.64] ;  /* 0x0000000404037981 */ /* 0x000ea2000c1e1900 */
[----:B-1----:R-:W-:-:S03]  /*0130*/  IMAD.WIDE.U32 R12, R19, 0x4, R6 ;  /* 0x00000004130c7825 */ /* 0x002fc600078e0006 */
[----:B------:R-:W3:Y:S04]  /*0140*/  LDG.E R29, desc[UR4][R4.64+0x4] ;  /* 0x00000404041d7981 */ /* 0x000ee8000c1e1900 */
[----:B------:R-:W2:Y:S01]  /*0150*/  LDG.E R28, desc[UR4][R12.64] ;  /* 0x000000040c1c7981 */ /* 0x000ea2000c1e1900 */
[----:B------:R-:W-:-:S03]  /*0160*/  IMAD.WIDE.U32 R24, R25, 0x4, R6 ;  /* 0x0000000419187825 */ /* 0x000fc600078e0006 */
[----:B------:R0:W3:Y:S01]  /*0170*/  LDG.E R2, desc[UR4][R12.64+0x2000] ;  /* 0x002000040c027981 */ /* 0x0000e2000c1e1900 */
[----:B------:R-:W-:Y:S01]  /*0180*/  IADD3 R11, PT, PT, R19, 0x2000, RZ ;  /* 0x00002000130b7810 */ /* 0x000fe20007ffe0ff */
[----:B------:R-:W-:Y:S02]  /*0190*/  IMAD.WIDE.U32 R8, R9, 0x4, R6 ;  /* 0x0000000409087825 */ /* 0x000fe400078e0006 */
[----:B------:R-:W4:Y:S01]  /*01a0*/  LDG.E R21, desc[UR4][R24.64] ;  /* 0x0000000418157981 */ /* 0x000f22000c1e1900 */
[----:B------:R-:W-:-:S03]  /*01b0*/  IADD3 R23, PT, PT, R19, 0x2800, RZ ;  /* 0x0000280013177810 */ /* 0x000fc60007ffe0ff */
[----:B------:R-:W4:Y:S01]  /*01c0*/  LDG.E R18, desc[UR4][R4.64+0x8] ;  /* 0x0000080404127981 */ /* 0x000f22000c1e1900 */
[----:B------:R-:W-:-:S03]  /*01d0*/  IMAD.WIDE.U32 R10, R11, 0x4, R6 ;  /* 0x000000040b0a7825 */ /* 0x000fc600078e0006 */
[----:B------:R1:W5:Y:S01]  /*01e0*/  LDG.E R17, desc[UR4][R8.64] ;  /* 0x0000000408117981 */ /* 0x000362000c1e1900 */
[----:B0-----:R-:W-:-:S03]  /*01f0*/  IADD3 R13, PT, PT, R19, 0x3000, RZ ;  /* 0x00003000130d7810 */ /* 0x001fc60007ffe0ff */
[----:B------:R-:W5:Y:S04]  /*0200*/  LDG.E R20, desc[UR4][R4.64+0xc] ;  /* 0x00000c0404147981 */ /* 0x000f68000c1e1900 */
[----:B------:R-:W5:Y:S01]  /*0210*/  LDG.E R22, desc[UR4][R10.64] ;  /* 0x000000040a167981 */ /* 0x000f62000c1e1900 */
[----:B-1----:R-:W-:-:S03]  /*0220*/  IMAD.WIDE.U32 R8, R23, 0x4, R6 ;  /* 0x0000000417087825 */ /* 0x002fc600078e0006 */
[----:B------:R-:W5:Y:S01]  /*0230*/  LDG.E R23, desc[UR4][R4.64+0x10] ;  /* 0x0000100404177981 */ /* 0x000f62000c1e1900 */
[----:B------:R-:W-:-:S03]  /*0240*/  IMAD.WIDE.U32 R12, R13, 0x4, R6 ;  /* 0x000000040d0c7825 */ /* 0x000fc600078e0006 */
[----:B------:R-:W5:Y:S04]  /*0250*/  LDG.E R25, desc[UR4][R8.64] ;  /* 0x0000000408197981 */ /* 0x000f68000c1e1900 */
[----:B------:R-:W5:Y:S04]  /*0260*/  LDG.E R24, desc[UR4][R4.64+0x14] ;  /* 0x0000140404187981 */ /* 0x000f68000c1e1900 */
[----:B------:R0:W5:Y:S04]  /*0270*/  LDG.E R26, desc[UR4][R12.64] ;  /* 0x000000040c1a7981 */ /* 0x000168000c1e1900 */
[----:B------:R-:W5:Y:S01]  /*0280*/  LDG.E R27, desc[UR4][R4.64+0x18] ;  /* 0x00001804041b7981 */ /* 0x000f62000c1e1900 */
[----:B0-----:R-:W-:-:S05]  /*0290*/  IADD3 R13, PT, PT, R19, 0x5000, RZ ;  /* 0x00005000130d7810 */ /* 0x001fca0007ffe0ff */
[----:B------:R-:W-:-:S04]  /*02a0*/  IMAD.WIDE.U32 R12, R13, 0x4, R6 ;  /* 0x000000040d0c7825 */ /* 0x000fc800078e0006 */
[----:B--2---:R-:W-:Y:S01]  /*02b0*/  FFMA R28, R3, R28, R0 ;  /* 0x0000001c031c7223 */ /* 0x004fe20000000000 */
[C---:B------:R-:W-:Y:S02]  /*02c0*/  IADD3 R3, PT, PT, R19.reuse, 0x3800, RZ ;  /* 0x0000380013037810 */ /* 0x040fe40007ffe0ff */
[----:B------:R-:W-:Y:S01]  /*02d0*/  IADD3 R0, PT, PT, R19, 0x4000, RZ ;  /* 0x0000400013007810 */ /* 0x000fe20007ffe0ff */
[----:B---3--:R-:W-:Y:S02]  /*02e0*/  FFMA R29, R29, R2, R28 ;  /* 0x000000021d1d7223 */ /* 0x008fe4000000001c */
[----:B------:R-:W-:Y:S01]  /*02f0*/  IMAD.WIDE.U32 R2, R3, 0x4, R6 ;  /* 0x0000000403027825 */ /* 0x000fe200078e0006 */
[----:B------:R-:W-:-:S03]  /*0300*/  IADD3 R28, PT, PT, R19, 0x4800, RZ ;  /* 0x00004800131c7810 */ /* 0x000fc60007ffe0ff */
[----:B------:R-:W-:-:S04]  /*0310*/  IMAD.WIDE.U32 R10, R0, 0x4, R6 ;  /* 0x00000004000a7825 */ /* 0x000fc800078e0006 */
[----:B----4-:R-:W-:Y:S01]  /*0320*/  FFMA R29, R18, R21, R29 ;  /* 0x00000015121d7223 */ /* 0x010fe2000000001d */
[----:B------:R0:W2:Y:S01]  /*0330*/  LDG.E R0, desc[UR4][R2.64] ;  /* 0x0000000402007981 */ /* 0x0000a2000c1e1900 */
[----:B------:R-:W-:-:S03]  /*0340*/  IMAD.WIDE.U32 R8, R28, 0x4, R6 ;  /* 0x000000041c087825 */ /* 0x000fc600078e0006 */
[----:B------:R-:W2:Y:S01]  /*0350*/  LDG.E R21, desc[UR4][R4.64+0x1c] ;  /* 0x00001c0404157981 */ /* 0x000ea2000c1e1900 */
[----:B------:R-:W-:Y:S01]  /*0360*/  IADD3 R28, PT, PT, R19, 0x5800, RZ ;  /* 0x00005800131c7810 */ /* 0x000fe20007ffe0ff */
[----:B-----5:R-:W-:Y:S02]  /*0370*/  FFMA R20, R20, R17, R29 ;  /* 0x0000001114147223 */ /* 0x020fe4000000001d */
[----:B------:R-:W3:Y:S04]  /*0380*/  LDG.E R10, desc[UR4][R10.64] ;  /* 0x000000040a0a7981 */ /* 0x000ee8000c1e1900 */
[----:B------:R-:W3:Y:S01]  /*0390*/  LDG.E R17, desc[UR4][R4.64+0x20] ;  /* 0x0000200404117981 */ /* 0x000ee2000c1e1900 */
[----:B0-----:R-:W-:-:S04]  /*03a0*/  IMAD.WIDE.U32 R2, R28, 0x4, R6 ;  /* 0x000000041c027825 */ /* 0x001fc800078e0006 */
[----:B------:R-:W-:Y:S01]  /*03b0*/  FFMA R29, R23, R22, R20 ;  /* 0x00000016171d7223 */ /* 0x000fe20000000014 */
[----:B------:R0:W4:Y:S01]  /*03c0*/  LDG.E R18, desc[UR4][R8.64] ;  /* 0x0000000408127981 */ /* 0x000122000c1e1900 */
[----:B------:R-:W-:-:S03]  /*03d0*/  IADD3 R28, PT, PT, R19, 0x6000, RZ ;  /* 0x00006000131c7810 */ /* 0x000fc60007ffe0ff */
[----:B------:R-:W4:Y:S01]  /*03e0*/  LDG.E R23, desc[UR4][R4.64+0x24] ;  /* 0x0000240404177981 */ /* 0x000f22000c1e1900 */
[----:B------:R-:W-:-:S03]  /*03f0*/  FFMA R24, R24, R25, R29 ;  /* 0x0000001918187223 */ /* 0x000fc6000000001d */
[----:B------:R1:W5:Y:S01]  /*0400*/  LDG.E R11, desc[UR4][R12.64] ;  /* 0x000000040c0b7981 */ /* 0x000362000c1e1900 */
[----:B------:R-:W-:Y:S01]  /*0410*/  IADD3 R29, PT, PT, R19, 0x6800, RZ ;  /* 0x00006800131d7810 */ /* 0x000fe20007ffe0ff */
[----:B0-----:R-:W-:Y:S02]  /*0420*/  IMAD.WIDE.U32 R8, R28, 0x4, R6 ;  /* 0x000000041c087825 */ /* 0x001fe400078e0006 */
[----:B------:R-:W5:Y:S02]  /*0430*/  LDG.E R22, desc[UR4][R4.64+0x28] ;  /* 0x0000280404167981 */ /* 0x000f64000c1e1900 */
[----:B------:R-:W-:Y:S02]  /*0440*/  FFMA R26, R27, R26, R24 ;  /* 0x0000001a1b1a7223 */ /* 0x000fe40000000018 */
[----:B------:R0:W5:Y:S01]  /*0450*/  LDG.E R20, desc[UR4][R2.64] ;  /* 0x0000000402147981 */ /* 0x000162000c1e1900 */
[----:B------:R-:W-:Y:S01]  /*0460*/  IADD3 R27, PT, PT, R19, 0x7000, RZ ;  /* 0x00007000131b7810 */ /* 0x000fe20007ffe0ff */
[----:B-1----:R-:W-:-:S02]  /*0470*/  IMAD.WIDE.U32 R12, R29, 0x4, R6 ;  /* 0x000000041d0c7825 */ /* 0x002fc400078e0006 */
[----:B------:R-:W5:Y:S01]  /*0480*/  LDG.E R25, desc[UR4][R4.64+0x2c] ;  /* 0x00002c0404197981 */ /* 0x000f62000c1e1900 */
[----:B------:R-:W-:-:S03]  /*0490*/  IADD3 R29, PT, PT, R19, 0x7800, RZ ;  /* 0x00007800131d7810 */ /* 0x000fc60007ffe0ff */
[----:B------:R-:W5:Y:S01]  /*04a0*/  LDG.E R9, desc[UR4][R8.64] ;  /* 0x0000000408097981 */ /* 0x000f62000c1e1900 */
[----:B0-----:R-:W-:-:S03]  /*04b0*/  IMAD.WIDE.U32 R2, R27, 0x4, R6 ;  /* 0x000000041b027825 */ /* 0x001fc600078e0006 */
[----:B------:R-:W5:Y:S01]  /*04c0*/  LDG.E R24, desc[UR4][R4.64+0x30] ;  /* 0x0000300404187981 */ /* 0x000f62000c1e1900 */
[----:B------:R-:W-:-:S03]  /*04d0*/  IMAD.WIDE.U32 R6, R29, 0x4, R6 ;  /* 0x000000041d067825 */ /* 0x000fc600078e0006 */
[----:B------:R-:W5:Y:S04]  /*04e0*/  LDG.E R12, desc[UR4][R12.64] ;  /* 0x000000040c0c7981 */ /* 0x000f68000c1e1900 */
[----:B------:R-:W5:Y:S04]  /*04f0*/  LDG.E R19, desc[UR4][R4.64+0x34] ;  /* 0x0000340404137981 */ /* 0x000f68000c1e1900 */
[----:B------:R-:W5:Y:S04]  /*0500*/  LDG.E R2, desc[UR4][R2.64] ;  /* 0x0000000402027981 */ /* 0x000f68000c1e1900 */
[----:B------:R-:W5:Y:S04]  /*0510*/  LDG.E R27, desc[UR4][R4.64+0x38] ;  /* 0x00003804041b7981 */ /* 0x000f68000c1e1900 */
[----:B------:R-:W5:Y:S04]  /*0520*/  LDG.E R28, desc[UR4][R4.64+0x3c] ;  /* 0x00003c04041c7981 */ /* 0x000f68000c1e1900 */
[----:B------:R-:W5:Y:S01]  /*0530*/  LDG.E R7, desc[UR4][R6.64] ;  /* 0x0000000406077981 */ /* 0x000f62000c1e1900 */
[----:B------:R-:W-:-:S04]  /*0540*/  IADD3 R16, PT, PT, R16, 0x10, RZ ;  /* 0x0000001010107810 */ /* 0x000fc80007ffe0ff */
[----:B------:R-:W-:Y:S01]  /*0550*/  ISETP.NE.AND P0, PT, R16, 0x800, PT ;  /* 0x000008001000780c */ /* 0x000fe20003f05270 */
[----:B--2---:R-:W-:-:S04]  /*0560*/  FFMA R0, R21, R0, R26 ;  /* 0x0000000015007223 */ /* 0x004fc8000000001a */
[----:B---3--:R-:W-:-:S04]  /*0570*/  FFMA R0, R17, R10, R0 ;  /* 0x0000000a11007223 */ /* 0x008fc80000000000 */
[----:B----4-:R-:W-:-:S04]  /*0580*/  FFMA R23, R23, R18, R0 ;  /* 0x0000001217177223 */ /* 0x010fc80000000000 */
[----:B-----5:R-:W-:-:S04]  /*0590*/  FFMA R22, R22, R11, R23 ;  /* 0x0000000b16167223 */ /* 0x020fc80000000017 */
[----:B------:R-:W-:-:S04]  /*05a0*/  FFMA R25, R25, R20, R22 ;  /* 0x0000001419197223 */ /* 0x000fc80000000016 */
[----:B------:R-:W-:-:S04]  /*05b0*/  FFMA R24, R24, R9, R25 ;  /* 0x0000000918187223 */ /* 0x000fc80000000019 */
[----:B------:R-:W-:-:S04]  /*05c0*/  FFMA R12, R19, R12, R24 ;  /* 0x0000000c130c7223 */ /* 0x000fc80000000018 */
[----:B------:R-:W-:-:S04]  /*05d0*/  FFMA R27, R27, R2, R12 ;  /* 0x000000021b1b7223 */ /* 0x000fc8000000000c */
[----:B------:R-:W-:Y:S01]  /*05e0*/  FFMA R0, R28, R7, R27 ;  /* 0x000000071c007223 */ /* 0x000fe2000000001b */
[----:B------:R-:W-:Y:S06]  /*05f0*/  @P0 BRA `(.L_x_0) ;  /* 0xfffffff800ac0947 */ /* 0x000fec000383ffff */
[----:B------:R-:W0:Y:S01]  /*0600*/  LDC.64 R2, c[0x0][0x390] ;  /* 0x0000e400ff027b82 */ /* 0x000e220000000a00 */
[----:B------:R-:W-:-:S05]  /*0610*/  IADD3 R15, PT, PT, R15, R14, RZ ;  /* 0x0000000e0f0f7210 */ /* 0x000fca0007ffe0ff */
[----:B0-----:R-:W-:-:S05]  /*0620*/  IMAD.WIDE.U32 R2, R15, 0x4, R2 ;  /* 0x000000040f027825 */ /* 0x001fca00078e0002 */
[----:B------:R-:W-:Y:S01]  /*0630*/  STG.E desc[UR4][R2.64], R0 ;  /* 0x0000000002007986 */ /* 0x000fe2000c101904 */
[----:B------:R-:W-:Y:S05]  /*0640*/  EXIT ;  /* 0x000000000000794d */ /* 0x000fea0003800000 */
.L_x_1:
[----:B------:R-:W-:-:S00]  /*0650*/  BRA `(.L_x_1) ;  /* 0xfffffffc00fc7947 */ /* 0x000fc0000383ffff */
[----:B------:R-:W-:-:S00]  /*0660*/  NOP ;  /* 0x0000000000007918 */ /* 0x000fc00000000000 */
        /* <DEDUP_REMOVED lines=9> */
.L_x_2:


//--------------------- .nv.shared.reserved.0     --------------------------
	.section	.nv.shared.reserved.0,"aw",@nobits
	.weak		__nv_reservedSMEM_offset_0_alias
	.size		__nv_reservedSMEM_offset_0_alias, 0, 64
	.other		__nv_reservedSMEM_offset_0_alias,@"STO_CUDA_RESERVED_SHARED STV_DEFAULT"
__nv_reservedSMEM_offset_0_alias:
	.zero		0
	.zero		64


//--------------------- .nv.constant0._Z7matMultPfS_S_ --------------------------
	.section	.nv.constant0._Z7matMultPfS_S_,"a",@progbits
	.sectionflags	@""
	.align	4
.nv.constant0._Z7matMultPfS_S_:
	.zero		920


//--------------------- SYMBOLS --------------------------

	.type		.nv.reservedSmem.offset0,@object
	.size		.nv.reservedSmem.offset0,0x4
